	.headerflags	@"EF_CUDA_TEXMODE_UNIFIED EF_CUDA_64BIT_ADDRESS EF_CUDA_ACCELERATORS EF_CUDA_SM90 EF_CUDA_VIRTUAL_SM(EF_CUDA_SM90)"
	.elftype	@"ET_EXEC"


//--------------------- .nv.info                  --------------------------
	.section	.nv.info,"",@"SHT_CUDA_INFO"
	.align	4


	//----- nvinfo : EIATTR_REGCOUNT
	.align		4
        /*0000*/ 	.byte	0x04, 0x2f
        /*0002*/ 	.short	(.L_1 - .L_0)
	.align		4
.L_0:
        /*0004*/ 	.word	index@(triton_poi_fused_convolution_leaky_relu_45)
        /*0008*/ 	.word	0x00000010


	//----- nvinfo : EIATTR_MIN_STACK_SIZE
	.align		4
.L_1:
        /*000c*/ 	.byte	0x04, 0x12
        /*000e*/ 	.short	(.L_3 - .L_2)
	.align		4
.L_2:
        /*0010*/ 	.word	index@(triton_poi_fused_convolution_leaky_relu_45)
        /*0014*/ 	.word	0x00000000


	//----- nvinfo : EIATTR_FRAME_SIZE
	.align		4
.L_3:
        /*0018*/ 	.byte	0x04, 0x11
        /*001a*/ 	.short	(.L_5 - .L_4)
	.align		4
.L_4:
        /*001c*/ 	.word	index@(triton_poi_fused_convolution_leaky_relu_45)
        /*0020*/ 	.word	0x00000000


	//----- nvinfo : EIATTR_MIN_STACK_SIZE
	.align		4
.L_5:
        /*0024*/ 	.byte	0x04, 0x12
        /*0026*/ 	.short	(.L_7 - .L_6)
	.align		4
.L_6:
        /*0028*/ 	.word	index@(triton_poi_fused_convolution_leaky_relu_45)
        /*002c*/ 	.word	0x00000000
.L_7:


//--------------------- .nv.info.triton_poi_fused_convolution_leaky_relu_45 --------------------------
	.section	.nv.info.triton_poi_fused_convolution_leaky_relu_45,"",@"SHT_CUDA_INFO"
	.sectionflags	@""
	.align	4


	//----- nvinfo : EIATTR_CUDA_API_VERSION
	.align		4
        /*0000*/ 	.byte	0x04, 0x37
        /*0002*/ 	.short	(.L_9 - .L_8)
.L_8:
        /*0004*/ 	.word	0x0000007c


	//----- nvinfo : EIATTR_KPARAM_INFO
	.align		4
.L_9:
        /*0008*/ 	.byte	0x04, 0x17
        /*000a*/ 	.short	(.L_11 - .L_10)
.L_10:
        /*000c*/ 	.word	0x00000000
        /*0010*/ 	.short	0x0003
        /*0012*/ 	.short	0x0018
        /*0014*/ 	.byte	0x00, 0xf0, 0x11, 0x00


	//----- nvinfo : EIATTR_KPARAM_INFO
	.align		4
.L_11:
        /*0018*/ 	.byte	0x04, 0x17
        /*001a*/ 	.short	(.L_13 - .L_12)
.L_12:
        /*001c*/ 	.word	0x00000000
        /*0020*/ 	.short	0x0002
        /*0022*/ 	.short	0x0010
        /*0024*/ 	.byte	0x00, 0xf4, 0x21, 0x00


	//----- nvinfo : EIATTR_KPARAM_INFO
	.align		4
.L_13:
        /*0028*/ 	.byte	0x04, 0x17
        /*002a*/ 	.short	(.L_15 - .L_14)
.L_14:
        /*002c*/ 	.word	0x00000000
        /*0030*/ 	.short	0x0001
        /*0032*/ 	.short	0x0008
        /*0034*/ 	.byte	0x00, 0xf4, 0x21, 0x00


	//----- nvinfo : EIATTR_KPARAM_INFO
	.align		4
.L_15:
        /*0038*/ 	.byte	0x04, 0x17
        /*003a*/ 	.short	(.L_17 - .L_16)
.L_16:
        /*003c*/ 	.word	0x00000000
        /*0040*/ 	.short	0x0000
        /*0042*/ 	.short	0x0000
        /*0044*/ 	.byte	0x00, 0xf4, 0x21, 0x00


	//----- nvinfo : EIATTR_SPARSE_MMA_MASK
	.align		4
.L_17:
        /*0048*/ 	.byte	0x03, 0x50
        /*004a*/ 	.short	0x0000


	//----- nvinfo : EIATTR_MAXREG_COUNT
	.align		4
        /*004c*/ 	.byte	0x03, 0x1b
        /*004e*/ 	.short	0x00ff


	//----- nvinfo : EIATTR_EXIT_INSTR_OFFSETS
	.align		4
        /*0050*/ 	.byte	0x04, 0x1c
        /*0052*/ 	.short	(.L_19 - .L_18)


	//   ....[0]....
.L_18:
        /*0054*/ 	.word	0x00000250


	//   ....[1]....
        /*0058*/ 	.word	0x00000270


	//----- nvinfo : EIATTR_REQNTID
	.align		4
.L_19:
        /*005c*/ 	.byte	0x04, 0x10
        /*005e*/ 	.short	(.L_21 - .L_20)
.L_20:
        /*0060*/ 	.word	0x00000080
        /*0064*/ 	.word	0x00000001
        /*0068*/ 	.word	0x00000001


	//----- nvinfo : EIATTR_CBANK_PARAM_SIZE
	.align		4
.L_21:
        /*006c*/ 	.byte	0x03, 0x19
        /*006e*/ 	.short	0x001c


	//----- nvinfo : EIATTR_PARAM_CBANK
	.align		4
        /*0070*/ 	.byte	0x04, 0x0a
        /*0072*/ 	.short	(.L_23 - .L_22)
	.align		4
.L_22:
        /*0074*/ 	.word	index@(.nv.constant0.triton_poi_fused_convolution_leaky_relu_45)
        /*0078*/ 	.short	0x0210
        /*007a*/ 	.short	0x001c


	//----- nvinfo : EIATTR_SW_WAR
	.align		4
.L_23:
        /*007c*/ 	.byte	0x04, 0x36
        /*007e*/ 	.short	(.L_25 - .L_24)
.L_24:
        /*0080*/ 	.word	0x00000008
.L_25:


//--------------------- .nv.callgraph             --------------------------
	.section	.nv.callgraph,"",@"SHT_CUDA_CALLGRAPH"
	.align	4
	.sectionentsize	8
	.align		4
        /*0000*/ 	.word	0x00000000
	.align		4
        /*0004*/ 	.word	0xffffffff
	.align		4
        /*0008*/ 	.word	0x00000000
	.align		4
        /*000c*/ 	.word	0xfffffffe
	.align		4
        /*0010*/ 	.word	0x00000000
	.align		4
        /*0014*/ 	.word	0xfffffffd
	.align		4
        /*0018*/ 	.word	0x00000000
	.align		4
        /*001c*/ 	.word	0xfffffffc


//--------------------- .text.triton_poi_fused_convolution_leaky_relu_45 --------------------------
	.section	.text.triton_poi_fused_convolution_leaky_relu_45,"ax",@progbits
	.align	128
        .global         triton_poi_fused_convolution_leaky_relu_45
        .type           triton_poi_fused_convolution_leaky_relu_45,@function
        .size           triton_poi_fused_convolution_leaky_relu_45,(.L_x_1 - triton_poi_fused_convolution_leaky_relu_45)
        .other          triton_poi_fused_convolution_leaky_relu_45,@"STO_CUDA_ENTRY STV_DEFAULT"
triton_poi_fused_convolution_leaky_relu_45:
.text.triton_poi_fused_convolution_leaky_relu_45:
[----:B------:R-:W0:Y:S02]  /*0000*/  LDC R1, c[0x0][0x28] ;  /* 0x00000a00ff017b82 */ /* 0x000e240000000800 */
[----:B------:R-:W1:Y:S01]  /*0010*/  S2R R0, SR_TID.X ;  /* 0x0000000000007919 */ /* 0x000e620000002100 */
[----:B------:R-:W2:Y:S01]  /*0020*/  LDC.64 R4, c[0x0][0x218] ;  /* 0x00008600ff047b82 */ /* 0x000ea20000000a00 */
[----:B------:R-:W-:Y:S01]  /*0030*/  IMAD.MOV.U32 R11, RZ, RZ, RZ ;  /* 0x000000ffff0b7224 */ /* 0x000fe200078e00ff */
[----:B------:R-:W-:Y:S01]  /*0040*/  ULDC.64 UR4, c[0x0][0x208] ;  /* 0x0000820000047ab9 */ /* 0x000fe20000000a00 */
[----:B------:R-:W3:Y:S01]  /*0050*/  S2R R7, SR_CTAID.X ;  /* 0x0000000000077919 */ /* 0x000ee20000002500 */
[----:B------:R-:W-:-:S04]  /*0060*/  ULDC.64 UR6, c[0x0][0x220] ;  /* 0x0000880000067ab9 */ /* 0x000fc80000000a00 */
[----:B------:R-:W4:Y:S01]  /*0070*/  LDC.64 R2, c[0x0][0x210] ;  /* 0x00008400ff027b82 */ /* 0x000f220000000a00 */
[----:B-1----:R-:W-:Y:S01]  /*0080*/  IMAD.SHL.U32 R0, R0, 0x2, RZ ;  /* 0x0000000200007824 */ /* 0x002fe200078e00ff */
[----:B---3--:R-:W-:-:S04]  /*0090*/  SHF.R.S32.HI R9, RZ, 0x17, R7 ;  /* 0x00000017ff097819 */ /* 0x008fc80000011407 */
[----:B------:R-:W-:Y:S02]  /*00a0*/  LOP3.LUT R0, R0, 0xfe, RZ, 0xc0, !PT ;  /* 0x000000fe00007812 */ /* 0x000fe400078ec0ff */
[----:B------:R-:W-:-:S03]  /*00b0*/  SGXT R9, R9, 0x1 ;  /* 0x000000010909781a */ /* 0x000fc60000000200 */
[----:B------:R-:W-:-:S04]  /*00c0*/  IMAD R7, R7, 0x100, R0 ;  /* 0x0000010007077824 */ /* 0x000fc800078e0200 */
[C---:B----4-:R-:W-:Y:S01]  /*00d0*/  IMAD.WIDE R2, R7.reuse, 0x4, R2 ;  /* 0x0000000407027825 */ /* 0x050fe200078e0202 */
[----:B------:R-:W-:Y:S02]  /*00e0*/  SHF.R.S32.HI R0, RZ, 0x1, R7 ;  /* 0x00000001ff007819 */ /* 0x000fe40000011407 */
[----:B------:R-:W-:Y:S02]  /*00f0*/  ISETP.GE.AND P2, PT, R7, 0x800, PT ;  /* 0x000008000700780c */ /* 0x000fe40003f46270 */
[----:B------:R-:W-:-:S04]  /*0100*/  LEA.HI R9, R9, R0, RZ, 0x8 ;  /* 0x0000000009097211 */ /* 0x000fc800078f40ff */
[----:B------:R-:W-:-:S05]  /*0110*/  LOP3.LUT R9, R9, 0xffffff00, RZ, 0xc0, !PT ;  /* 0xffffff0009097812 */ /* 0x000fca00078ec0ff */
[----:B------:R-:W-:Y:S02]  /*0120*/  IMAD.IADD R9, R0, 0x1, -R9 ;  /* 0x0000000100097824 */ /* 0x000fe400078e0a09 */
[----:B------:R-:W-:Y:S02]  /*0130*/  IMAD.MOV.U32 R0, RZ, RZ, RZ ;  /* 0x000000ffff007224 */ /* 0x000fe400078e00ff */
[----:B--2---:R-:W-:Y:S01]  /*0140*/  IMAD.WIDE R4, R9, 0x4, R4 ;  /* 0x0000000409047825 */ /* 0x004fe200078e0204 */
[----:B------:R-:W-:-:S04]  /*0150*/  CS2R R8, SRZ ;  /* 0x0000000000087805 */ /* 0x000fc8000001ff00 */
[----:B------:R-:W2:Y:S04]  /*0160*/  @!P2 LDG.E.EL R11, desc[UR4][R4.64] ;  /* 0x00000004040ba981 */ /* 0x000ea8000c2e1900 */
[----:B------:R-:W2:Y:S04]  /*0170*/  @!P2 LDG.E.64 R8, desc[UR4][R2.64] ;  /* 0x000000040208a981 */ /* 0x000ea8000c1e1b00 */
[----:B------:R-:W3:Y:S01]  /*0180*/  @!P2 LDG.E.EL R0, desc[UR4][R4.64] ;  /* 0x000000040400a981 */ /* 0x000ee2000c2e1900 */
[----:B------:R-:W-:-:S04]  /*0190*/  IADD3 R6, P3, R7, UR6, RZ ;  /* 0x0000000607067c10 */ /* 0x000fc8000ff7e0ff */
[----:B------:R-:W-:Y:S02]  /*01a0*/  LEA.HI.X.SX32 R7, R7, UR7, 0x1, P3 ;  /* 0x0000000707077c11 */ /* 0x000fe400098f0eff */
[----:B--2---:R-:W-:Y:S02]  /*01b0*/  FSETP.GT.AND P1, PT, R8, -R11, PT ;  /* 0x8000000b0800720b */ /* 0x004fe40003f24000 */
[----:B---3--:R-:W-:Y:S02]  /*01c0*/  FSETP.GT.AND P0, PT, R9, -R0, PT ;  /* 0x800000000900720b */ /* 0x008fe40003f04000 */
[----:B------:R-:W-:Y:S02]  /*01d0*/  SEL R10, RZ, 0x1, !P1 ;  /* 0x00000001ff0a7807 */ /* 0x000fe40004800000 */
[----:B------:R-:W-:Y:S01]  /*01e0*/  SEL R13, RZ, 0x100, !P0 ;  /* 0x00000100ff0d7807 */ /* 0x000fe20004000000 */
[----:B------:R-:W-:-:S04]  /*01f0*/  FADD R8, R11, R8 ;  /* 0x000000080b087221 */ /* 0x000fc80000000000 */
[----:B------:R-:W-:Y:S02]  /*0200*/  IMAD.IADD R13, R10, 0x1, R13 ;  /* 0x000000010a0d7824 */ /* 0x000fe400078e020d */
[----:B------:R-:W-:Y:S01]  /*0210*/  FADD R9, R0, R9 ;  /* 0x0000000900097221 */ /* 0x000fe20000000000 */
[----:B------:R-:W-:Y:S02]  /*0220*/  @!P1 FMUL R8, R8, 0.10000000149011611938 ;  /* 0x3dcccccd08089820 */ /* 0x000fe40000400000 */
[----:B------:R1:W-:Y:S01]  /*0230*/  @!P2 STG.E.U16 desc[UR4][R6.64], R13 ;  /* 0x0000000d0600a986 */ /* 0x0003e2000c101504 */
[----:B------:R-:W-:Y:S01]  /*0240*/  @!P0 FMUL R9, R9, 0.10000000149011611938 ;  /* 0x3dcccccd09098820 */ /* 0x000fe20000400000 */
[----:B------:R-:W-:Y:S06]  /*0250*/  @P2 EXIT ;  /* 0x000000000000294d */ /* 0x000fec0003800000 */
[----:B------:R-:W-:Y:S01]  /*0260*/  STG.E.64 desc[UR4][R2.64], R8 ;  /* 0x0000000802007986 */ /* 0x000fe2000c101b04 */
[----:B------:R-:W-:Y:S05]  /*0270*/  EXIT ;  /* 0x000000000000794d */ /* 0x000fea0003800000 */
.L_x_0:
[----:B------:R-:W-:-:S00]  /*0280*/  BRA `(.L_x_0) ;  /* 0xfffffffc00fc7947 */ /* 0x000fc0000383ffff */
[----:B------:R-:W-:-:S00]  /*0290*/  NOP ;  /* 0x0000000000007918 */ /* 0x000fc00000000000 */
        /* <DEDUP_REMOVED lines=14> */
.L_x_1:


//--------------------- .nv.constant0.triton_poi_fused_convolution_leaky_relu_45 --------------------------
	.section	.nv.constant0.triton_poi_fused_convolution_leaky_relu_45,"a",@progbits
	.sectionflags	@""
	.align	4
.nv.constant0.triton_poi_fused_convolution_leaky_relu_45:
	.zero		556
